	.headerflags	@"EF_CUDA_TEXMODE_UNIFIED EF_CUDA_64BIT_ADDRESS EF_CUDA_ACCELERATORS EF_CUDA_SM90 EF_CUDA_VIRTUAL_SM(EF_CUDA_SM90)"
	.elftype	@"ET_EXEC"


//--------------------- .nv.info                  --------------------------
	.section	.nv.info,"",@"SHT_CUDA_INFO"
	.align	4


	//----- nvinfo : EIATTR_REGCOUNT
	.align		4
        /*0000*/ 	.byte	0x04, 0x2f
        /*0002*/ 	.short	(.L_3 - .L_2)
	.align		4
.L_2:
        /*0004*/ 	.word	index@(triton_poi_fused_clone_2)
        /*0008*/ 	.word	0x00000017


	//----- nvinfo : EIATTR_MIN_STACK_SIZE
	.align		4
.L_3:
        /*000c*/ 	.byte	0x04, 0x12
        /*000e*/ 	.short	(.L_5 - .L_4)
	.align		4
.L_4:
        /*0010*/ 	.word	index@(triton_poi_fused_clone_2)
        /*0014*/ 	.word	0x00000000


	//----- nvinfo : EIATTR_FRAME_SIZE
	.align		4
.L_5:
        /*0018*/ 	.byte	0x04, 0x11
        /*001a*/ 	.short	(.L_7 - .L_6)
	.align		4
.L_6:
        /*001c*/ 	.word	index@(triton_poi_fused_clone_2)
        /*0020*/ 	.word	0x00000000


	//----- nvinfo : EIATTR_MIN_STACK_SIZE
	.align		4
.L_7:
        /*0024*/ 	.byte	0x04, 0x12
        /*0026*/ 	.short	(.L_9 - .L_8)
	.align		4
.L_8:
        /*0028*/ 	.word	index@(triton_poi_fused_clone_2)
        /*002c*/ 	.word	0x00000000
.L_9:


//--------------------- .nv.info.triton_poi_fused_clone_2 --------------------------
	.section	.nv.info.triton_poi_fused_clone_2,"",@"SHT_CUDA_INFO"
	.sectionflags	@""
	.align	4


	//----- nvinfo : EIATTR_CUDA_API_VERSION
	.align		4
        /*0000*/ 	.byte	0x04, 0x37
        /*0002*/ 	.short	(.L_11 - .L_10)
.L_10:
        /*0004*/ 	.word	0x0000007c


	//----- nvinfo : EIATTR_KPARAM_INFO
	.align		4
.L_11:
        /*0008*/ 	.byte	0x04, 0x17
        /*000a*/ 	.short	(.L_13 - .L_12)
.L_12:
        /*000c*/ 	.word	0x00000000
        /*0010*/ 	.short	0x0007
        /*0012*/ 	.short	0x0034
        /*0014*/ 	.byte	0x00, 0xf0, 0x11, 0x00


	//----- nvinfo : EIATTR_KPARAM_INFO
	.align		4
.L_13:
        /*0018*/ 	.byte	0x04, 0x17
        /*001a*/ 	.short	(.L_15 - .L_14)
.L_14:
        /*001c*/ 	.word	0x00000000
        /*0020*/ 	.short	0x0006
        /*0022*/ 	.short	0x0030
        /*0024*/ 	.byte	0x00, 0xf0, 0x11, 0x00


	//----- nvinfo : EIATTR_KPARAM_INFO
	.align		4
.L_15:
        /*0028*/ 	.byte	0x04, 0x17
        /*002a*/ 	.short	(.L_17 - .L_16)
.L_16:
        /*002c*/ 	.word	0x00000000
        /*0030*/ 	.short	0x0005
        /*0032*/ 	.short	0x0028
        /*0034*/ 	.byte	0x00, 0xf4, 0x21, 0x00


	//----- nvinfo : EIATTR_KPARAM_INFO
	.align		4
.L_17:
        /*0038*/ 	.byte	0x04, 0x17
        /*003a*/ 	.short	(.L_19 - .L_18)
.L_18:
        /*003c*/ 	.word	0x00000000
        /*0040*/ 	.short	0x0004
        /*0042*/ 	.short	0x0020
        /*0044*/ 	.byte	0x00, 0xf4, 0x21, 0x00


	//----- nvinfo : EIATTR_KPARAM_INFO
	.align		4
.L_19:
        /*0048*/ 	.byte	0x04, 0x17
        /*004a*/ 	.short	(.L_21 - .L_20)
.L_20:
        /*004c*/ 	.word	0x00000000
        /*0050*/ 	.short	0x0003
        /*0052*/ 	.short	0x0018
        /*0054*/ 	.byte	0x00, 0xf4, 0x21, 0x00


	//----- nvinfo : EIATTR_KPARAM_INFO
	.align		4
.L_21:
        /*0058*/ 	.byte	0x04, 0x17
        /*005a*/ 	.short	(.L_23 - .L_22)
.L_22:
        /*005c*/ 	.word	0x00000000
        /*0060*/ 	.short	0x0002
        /*0062*/ 	.short	0x0010
        /*0064*/ 	.byte	0x00, 0xf4, 0x21, 0x00


	//----- nvinfo : EIATTR_KPARAM_INFO
	.align		4
.L_23:
        /*0068*/ 	.byte	0x04, 0x17
        /*006a*/ 	.short	(.L_25 - .L_24)
.L_24:
        /*006c*/ 	.word	0x00000000
        /*0070*/ 	.short	0x0001
        /*0072*/ 	.short	0x0008
        /*0074*/ 	.byte	0x00, 0xf4, 0x21, 0x00


	//----- nvinfo : EIATTR_KPARAM_INFO
	.align		4
.L_25:
        /*0078*/ 	.byte	0x04, 0x17
        /*007a*/ 	.short	(.L_27 - .L_26)
.L_26:
        /*007c*/ 	.word	0x00000000
        /*0080*/ 	.short	0x0000
        /*0082*/ 	.short	0x0000
        /*0084*/ 	.byte	0x00, 0xf4, 0x21, 0x00


	//----- nvinfo : EIATTR_SPARSE_MMA_MASK
	.align		4
.L_27:
        /*0088*/ 	.byte	0x03, 0x50
        /*008a*/ 	.short	0x0000


	//----- nvinfo : EIATTR_MAXREG_COUNT
	.align		4
        /*008c*/ 	.byte	0x03, 0x1b
        /*008e*/ 	.short	0x00ff


	//----- nvinfo : EIATTR_EXIT_INSTR_OFFSETS
	.align		4
        /*0090*/ 	.byte	0x04, 0x1c
        /*0092*/ 	.short	(.L_29 - .L_28)


	//   ....[0]....
.L_28:
        /*0094*/ 	.word	0x00000500


	//   ....[1]....
        /*0098*/ 	.word	0x00000560


	//----- nvinfo : EIATTR_REQNTID
	.align		4
.L_29:
        /*009c*/ 	.byte	0x04, 0x10
        /*009e*/ 	.short	(.L_31 - .L_30)
.L_30:
        /*00a0*/ 	.word	0x00000020
        /*00a4*/ 	.word	0x00000001
        /*00a8*/ 	.word	0x00000001


	//----- nvinfo : EIATTR_CBANK_PARAM_SIZE
	.align		4
.L_31:
        /*00ac*/ 	.byte	0x03, 0x19
        /*00ae*/ 	.short	0x0038


	//----- nvinfo : EIATTR_PARAM_CBANK
	.align		4
        /*00b0*/ 	.byte	0x04, 0x0a
        /*00b2*/ 	.short	(.L_33 - .L_32)
	.align		4
.L_32:
        /*00b4*/ 	.word	index@(.nv.constant0.triton_poi_fused_clone_2)
        /*00b8*/ 	.short	0x0210
        /*00ba*/ 	.short	0x0038


	//----- nvinfo : EIATTR_SW_WAR
	.align		4
.L_33:
        /*00bc*/ 	.byte	0x04, 0x36
        /*00be*/ 	.short	(.L_35 - .L_34)
.L_34:
        /*00c0*/ 	.word	0x00000008
.L_35:


//--------------------- .nv.callgraph             --------------------------
	.section	.nv.callgraph,"",@"SHT_CUDA_CALLGRAPH"
	.align	4
	.sectionentsize	8
	.align		4
        /*0000*/ 	.word	0x00000000
	.align		4
        /*0004*/ 	.word	0xffffffff
	.align		4
        /*0008*/ 	.word	0x00000000
	.align		4
        /*000c*/ 	.word	0xfffffffe
	.align		4
        /*0010*/ 	.word	0x00000000
	.align		4
        /*0014*/ 	.word	0xfffffffd
	.align		4
        /*0018*/ 	.word	0x00000000
	.align		4
        /*001c*/ 	.word	0xfffffffc


//--------------------- .nv.constant4             --------------------------
	.section	.nv.constant4,"a",@progbits
	.align	8
	.align		8
.nv.constant4:
        /*0000*/ 	.dword	_$_str
	.align		8
        /*0008*/ 	.dword	_$_str_$_2


//--------------------- .text.triton_poi_fused_clone_2 --------------------------
	.section	.text.triton_poi_fused_clone_2,"ax",@progbits
	.sectionflags	@"SHF_BARRIERS=1"
	.align	128
        .global         triton_poi_fused_clone_2
        .type           triton_poi_fused_clone_2,@function
        .size           triton_poi_fused_clone_2,(.L_x_1 - triton_poi_fused_clone_2)
        .other          triton_poi_fused_clone_2,@"STO_CUDA_ENTRY STV_DEFAULT"
triton_poi_fused_clone_2:
.text.triton_poi_fused_clone_2:
[----:B------:R-:W0:Y:S01]  /*0000*/  LDC R1, c[0x0][0x28] ;  /* 0x00000a00ff017b82 */ /* 0x000e220000000800 */
[----:B------:R-:W1:Y:S07]  /*0010*/  S2R R0, SR_TID.X ;  /* 0x0000000000007919 */ /* 0x000e6e0000002100 */
[----:B------:R-:W2:Y:S01]  /*0020*/  LDC.64 R2, c[0x0][0x220] ;  /* 0x00008800ff027b82 */ /* 0x000ea20000000a00 */
[----:B------:R-:W-:Y:S01]  /*0030*/  IMAD.MOV.U32 R20, RZ, RZ, RZ ;  /* 0x000000ffff147224 */ /* 0x000fe200078e00ff */
[----:B------:R-:W-:Y:S01]  /*0040*/  ULDC.64 UR6, c[0x0][0x208] ;  /* 0x0000820000067ab9 */ /* 0x000fe20000000a00 */
[----:B------:R-:W3:Y:S01]  /*0050*/  S2R R4, SR_CTAID.X ;  /* 0x0000000000047919 */ /* 0x000ee20000002500 */
[----:B------:R-:W4:Y:S01]  /*0060*/  S2R R13, SR_CTAID.Y ;  /* 0x00000000000d7919 */ /* 0x000f220000002600 */
[----:B-1----:R-:W-:Y:S01]  /*0070*/  SHF.R.U32.HI R14, RZ, 0x4, R0 ;  /* 0x00000004ff0e7819 */ /* 0x002fe20000011600 */
[----:B---3--:R-:W-:Y:S01]  /*0080*/  IMAD.SHL.U32 R15, R4, 0x2, RZ ;  /* 0x00000002040f7824 */ /* 0x008fe200078e00ff */
[----:B------:R-:W-:-:S02]  /*0090*/  SHF.R.S32.HI R5, RZ, 0x1e, R4 ;  /* 0x0000001eff057819 */ /* 0x000fc40000011404 */
[----:B------:R-:W-:Y:S02]  /*00a0*/  SGXT.U32 R14, R14, 0x1 ;  /* 0x000000010e0e781a */ /* 0x000fe40000000000 */
[----:B------:R-:W-:Y:S02]  /*00b0*/  SGXT R5, R5, 0x1 ;  /* 0x000000010505781a */ /* 0x000fe40000000200 */
[----:B------:R-:W-:-:S04]  /*00c0*/  LOP3.LUT R8, R15, R14, RZ, 0xfc, !PT ;  /* 0x0000000e0f087212 */ /* 0x000fc800078efcff */
[----:B------:R-:W-:Y:S02]  /*00d0*/  LEA.HI R5, R5, R8, RZ, 0x2 ;  /* 0x0000000805057211 */ /* 0x000fe400078f10ff */
[----:B------:R-:W-:Y:S02]  /*00e0*/  ISETP.GE.AND P1, PT, R8, 0x8, PT ;  /* 0x000000080800780c */ /* 0x000fe40003f26270 */
[----:B------:R-:W-:Y:S01]  /*00f0*/  SHF.R.S32.HI R17, RZ, 0x2, R5 ;  /* 0x00000002ff117819 */ /* 0x000fe20000011405 */
[----:B----4-:R-:W-:Y:S01]  /*0100*/  IMAD.SHL.U32 R13, R13, 0x10, RZ ;  /* 0x000000100d0d7824 */ /* 0x010fe200078e00ff */
[----:B------:R-:W1:Y:S03]  /*0110*/  LDC.64 R4, c[0x0][0x210] ;  /* 0x00008400ff047b82 */ /* 0x000e660000000a00 */
[----:B--2---:R-:W-:-:S06]  /*0120*/  IMAD.WIDE R2, R17, 0x4, R2 ;  /* 0x0000000411027825 */ /* 0x004fcc00078e0202 */
[----:B------:R2:W3:Y:S01]  /*0130*/  @!P1 LDG.E.EL R20, desc[UR6][R2.64] ;  /* 0x0000000602149981 */ /* 0x0004e2000c2e1900 */
[----:B------:R-:W-:Y:S01]  /*0140*/  LOP3.LUT R12, R13, 0xf, R0, 0xf8, !PT ;  /* 0x0000000f0d0c7812 */ /* 0x000fe200078ef800 */
[----:B------:R-:W-:-:S03]  /*0150*/  IMAD.MOV.U32 R19, RZ, RZ, RZ ;  /* 0x000000ffff137224 */ /* 0x000fc600078e00ff */
[----:B------:R-:W-:Y:S02]  /*0160*/  SHF.R.S32.HI R7, RZ, 0x1f, R12 ;  /* 0x0000001fff077819 */ /* 0x000fe4000001140c */
[----:B------:R-:W-:Y:S02]  /*0170*/  ISETP.LT.AND P0, PT, R12, 0x10, !P1 ;  /* 0x000000100c00780c */ /* 0x000fe40004f01270 */
[----:B------:R-:W-:Y:S02]  /*0180*/  LEA.HI R9, R7, R12, RZ, 0x2 ;  /* 0x0000000c07097211 */ /* 0x000fe400078f10ff */
[----:B------:R-:W4:Y:S02]  /*0190*/  LDC.64 R6, c[0x0][0x218] ;  /* 0x00008600ff067b82 */ /* 0x000f240000000a00 */
[C---:B------:R-:W-:Y:S01]  /*01a0*/  LOP3.LUT R11, R9.reuse, 0xfffffffc, RZ, 0xc0, !PT ;  /* 0xfffffffc090b7812 */ /* 0x040fe200078ec0ff */
[----:B------:R-:W-:-:S04]  /*01b0*/  IMAD.SHL.U32 R18, R9, 0x8, RZ ;  /* 0x0000000809127824 */ /* 0x000fc800078e00ff */
[----:B------:R-:W-:Y:S01]  /*01c0*/  IMAD.IADD R11, R12, 0x1, -R11 ;  /* 0x000000010c0b7824 */ /* 0x000fe200078e0a0b */
[----:B--2---:R-:W-:Y:S01]  /*01d0*/  LOP3.LUT R3, R18, 0xffffffe0, RZ, 0xc0, !PT ;  /* 0xffffffe012037812 */ /* 0x004fe200078ec0ff */
[----:B------:R-:W-:Y:S02]  /*01e0*/  IMAD.MOV.U32 R12, RZ, RZ, RZ ;  /* 0x000000ffff0c7224 */ /* 0x000fe400078e00ff */
[----:B------:R-:W-:Y:S02]  /*01f0*/  IMAD R16, R8, 0x4, R11 ;  /* 0x0000000408107824 */ /* 0x000fe400078e020b */
[----:B------:R-:W2:Y:S02]  /*0200*/  LDC.64 R8, c[0x0][0x228] ;  /* 0x00008a00ff087b82 */ /* 0x000ea40000000a00 */
[----:B------:R-:W-:-:S04]  /*0210*/  IMAD.IADD R3, R16, 0x1, R3 ;  /* 0x0000000110037824 */ /* 0x000fc800078e0203 */
[----:B-1----:R-:W-:Y:S02]  /*0220*/  IMAD.WIDE R2, R3, 0x4, R4 ;  /* 0x0000000403027825 */ /* 0x002fe400078e0204 */
[----:B------:R-:W1:Y:S02]  /*0230*/  LDC.64 R10, c[0x0][0x230] ;  /* 0x00008c00ff0a7b82 */ /* 0x000e640000000a00 */
[C---:B----4-:R-:W-:Y:S01]  /*0240*/  IMAD.WIDE R4, R17.reuse, 0x4, R6 ;  /* 0x0000000411047825 */ /* 0x050fe200078e0206 */
[----:B------:R4:W5:Y:S04]  /*0250*/  @P0 LDG.E.EL R12, desc[UR6][R2.64] ;  /* 0x00000006020c0981 */ /* 0x000968000c2e1900 */
[----:B------:R1:W5:Y:S01]  /*0260*/  @!P1 LDG.E.EL R19, desc[UR6][R4.64] ;  /* 0x0000000604139981 */ /* 0x000362000c2e1900 */
[----:B--2---:R-:W-:-:S04]  /*0270*/  IMAD.WIDE R6, R17, 0x4, R8 ;  /* 0x0000000411067825 */ /* 0x004fc800078e0208 */
[----:B-1----:R-:W-:Y:S01]  /*0280*/  IMAD.WIDE R8, R17, 0x4, R10 ;  /* 0x0000000411087825 */ /* 0x002fe200078e020a */
[----:B------:R-:W-:-:S06]  /*0290*/  CS2R R10, SRZ ;  /* 0x00000000000a7805 */ /* 0x000fcc000001ff00 */
[----:B------:R-:W2:Y:S04]  /*02a0*/  @!P1 LDG.E.EL R10, desc[UR6][R6.64] ;  /* 0x00000006060a9981 */ /* 0x000ea8000c2e1900 */
[----:B------:R-:W2:Y:S01]  /*02b0*/  @!P1 LDG.E.EL R11, desc[UR6][R8.64] ;  /* 0x00000006080b9981 */ /* 0x000ea2000c2e1900 */
[----:B------:R-:W1:Y:S01]  /*02c0*/  S2UR UR5, SR_CgaCtaId ;  /* 0x00000000000579c3 */ /* 0x000e620000008800 */
[----:B----4-:R-:W-:Y:S01]  /*02d0*/  IMAD.MOV.U32 R3, RZ, RZ, 0x3e800000 ;  /* 0x3e800000ff037424 */ /* 0x010fe200078e00ff */
[----:B------:R-:W-:Y:S01]  /*02e0*/  UMOV UR4, 0x400 ;  /* 0x0000040000047882 */ /* 0x000fe20000000000 */
[----:B0-----:R-:W-:Y:S01]  /*02f0*/  IMAD.SHL.U32 R5, R0, 0x2, RZ ;  /* 0x0000000200057824 */ /* 0x001fe200078e00ff */
[----:B------:R-:W-:Y:S02]  /*0300*/  SHF.R.U32.HI R2, RZ, 0x1, R0 ;  /* 0x00000001ff027819 */ /* 0x000fe40000011600 */
[----:B------:R-:W-:-:S02]  /*0310*/  LOP3.LUT R15, R15, 0x1, R0, 0xf8, !PT ;  /* 0x000000010f0f7812 */ /* 0x000fc400078ef800 */
[C---:B------:R-:W-:Y:S02]  /*0320*/  LOP3.LUT R4, R5.reuse, 0x1e, RZ, 0xc0, !PT ;  /* 0x0000001e05047812 */ /* 0x040fe400078ec0ff */
[----:B------:R-:W-:Y:S02]  /*0330*/  LOP3.LUT R14, R14, 0x1e, R5, 0xf8, !PT ;  /* 0x0000001e0e0e7812 */ /* 0x000fe400078ef805 */
[----:B------:R-:W-:Y:S02]  /*0340*/  SGXT.U32 R2, R2, 0x4 ;  /* 0x000000040202781a */ /* 0x000fe40000000000 */
[----:B------:R-:W-:Y:S02]  /*0350*/  LOP3.LUT R5, R5, 0x3c, RZ, 0xc0, !PT ;  /* 0x0000003c05057812 */ /* 0x000fe400078ec0ff */
[----:B------:R-:W-:Y:S01]  /*0360*/  LOP3.LUT R0, R0, 0x1f, RZ, 0xc0, !PT ;  /* 0x0000001f00007812 */ /* 0x000fe200078ec0ff */
[----:B-1----:R-:W-:-:S06]  /*0370*/  UPRMT UR4, UR5, 0x654, UR4 ;  /* 0x0000065405047896 */ /* 0x002fcc0008000004 */
[----:B------:R-:W-:-:S04]  /*0380*/  VIADD R5, R5, UR4 ;  /* 0x0000000405057c36 */ /* 0x000fc80008000000 */
[----:B------:R-:W-:Y:S02]  /*0390*/  IMAD R0, R0, 0x4, R5 ;  /* 0x0000000400007824 */ /* 0x000fe400078e0205 */
[----:B---3--:R-:W-:-:S04]  /*03a0*/  FADD R20, R20, 9.9999997473787516356e-06 ;  /* 0x3727c5ac14147421 */ /* 0x008fc80000000000 */
[----:B------:R-:W0:Y:S02]  /*03b0*/  MUFU.SQRT R16, R20 ;  /* 0x0000001400107308 */ /* 0x000e240000002000 */
[C---:B0-----:R-:W-:Y:S02]  /*03c0*/  FSETP.GT.AND P0, PT, R16.reuse, 8.50705917302346158658e+37, PT ;  /* 0x7e8000001000780b */ /* 0x041fe40003f04000 */
[----:B------:R-:W-:Y:S02]  /*03d0*/  FSETP.GEU.AND P1, PT, R16, 1.175494350822287508e-38, PT ;  /* 0x008000001000780b */ /* 0x000fe40003f2e000 */
[----:B------:R-:W-:-:S09]  /*03e0*/  FSEL R3, R3, 1, P0 ;  /* 0x3f80000003037808 */ /* 0x000fd20000000000 */
[----:B------:R-:W-:Y:S01]  /*03f0*/  @P0 FMUL R16, R16, 0.25 ;  /* 0x3e80000010100820 */ /* 0x000fe20000400000 */
[----:B------:R-:W-:Y:S01]  /*0400*/  ISETP.GE.AND P0, PT, R15, 0x8, PT ;  /* 0x000000080f00780c */ /* 0x000fe20003f06270 */
[----:B------:R-:W-:Y:S02]  /*0410*/  @!P1 FMUL R3, R3, 16777216 ;  /* 0x4b80000003039820 */ /* 0x000fe40000400000 */
[----:B------:R-:W-:Y:S01]  /*0420*/  @!P1 FMUL R16, R16, 16777216 ;  /* 0x4b80000010109820 */ /* 0x000fe20000400000 */
[----:B-----5:R-:W-:-:S05]  /*0430*/  FADD R12, -R19, R12 ;  /* 0x0000000c130c7221 */ /* 0x020fca0000000100 */
[----:B------:R-:W0:Y:S02]  /*0440*/  MUFU.RCP R16, R16 ;  /* 0x0000001000107308 */ /* 0x000e240000001000 */
[----:B0-----:R-:W-:-:S04]  /*0450*/  FMUL R3, R16, R3 ;  /* 0x0000000310037220 */ /* 0x001fc80000400000 */
[----:B------:R-:W-:Y:S01]  /*0460*/  FMUL R12, R12, R3 ;  /* 0x000000030c0c7220 */ /* 0x000fe20000400000 */
[----:B------:R-:W-:Y:S02]  /*0470*/  LEA R3, R4, UR4, 0x1 ;  /* 0x0000000404037c11 */ /* 0x000fe4000f8e08ff */
[----:B------:R-:W-:Y:S01]  /*0480*/  LOP3.LUT R4, R13, R2, RZ, 0xfc, !PT ;  /* 0x000000020d047212 */ /* 0x000fe200078efcff */
[----:B--2---:R-:W-:Y:S02]  /*0490*/  FFMA R10, R12, R10, R11 ;  /* 0x0000000a0c0a7223 */ /* 0x004fe4000000000b */
[----:B------:R-:W-:Y:S01]  /*04a0*/  IMAD R3, R14, 0x4, R3 ;  /* 0x000000040e037824 */ /* 0x000fe200078e0203 */
[----:B------:R-:W-:Y:S02]  /*04b0*/  ISETP.LT.AND P0, PT, R4, 0x10, !P0 ;  /* 0x000000100400780c */ /* 0x000fe40004701270 */
[----:B------:R-:W-:-:S04]  /*04c0*/  FSETP.GEU.AND P1, PT, R10, RZ, PT ;  /* 0x000000ff0a00720b */ /* 0x000fc80003f2e000 */
[----:B------:R-:W-:-:S05]  /*04d0*/  FSEL R10, R10, RZ, P1 ;  /* 0x000000ff0a0a7208 */ /* 0x000fca0000800000 */
[----:B------:R0:W-:Y:S01]  /*04e0*/  STS [R3], R10 ;  /* 0x0000000a03007388 */ /* 0x0001e20000000800 */
[----:B------:R-:W-:Y:S06]  /*04f0*/  BAR.SYNC.DEFER_BLOCKING 0x0 ;  /* 0x0000000000007b1d */ /* 0x000fec0000010000 */
[----:B0-----:R-:W-:Y:S05]  /*0500*/  @!P0 EXIT ;  /* 0x000000000000894d */ /* 0x001fea0003800000 */
[----:B------:R-:W0:Y:S01]  /*0510*/  LDS R5, [R0] ;  /* 0x0000000000057984 */ /* 0x000e220000000800 */
[----:B------:R-:W1:Y:S01]  /*0520*/  LDC.64 R2, c[0x0][0x238] ;  /* 0x00008e00ff027b82 */ /* 0x000e620000000a00 */
[----:B------:R-:W-:-:S04]  /*0530*/  IMAD R15, R4, 0x8, R15 ;  /* 0x00000008040f7824 */ /* 0x000fc800078e020f */
[----:B-1----:R-:W-:-:S05]  /*0540*/  IMAD.WIDE R2, R15, 0x4, R2 ;  /* 0x000000040f027825 */ /* 0x002fca00078e0202 */
[----:B0-----:R-:W-:Y:S01]  /*0550*/  STG.E desc[UR6][R2.64], R5 ;  /* 0x0000000502007986 */ /* 0x001fe2000c101906 */
[----:B------:R-:W-:Y:S05]  /*0560*/  EXIT ;  /* 0x000000000000794d */ /* 0x000fea0003800000 */
.L_x_0:
[----:B------:R-:W-:-:S00]  /*0570*/  BRA `(.L_x_0) ;  /* 0xfffffffc00fc7947 */ /* 0x000fc0000383ffff */
[----:B------:R-:W-:-:S00]  /*0580*/  NOP ;  /* 0x0000000000007918 */ /* 0x000fc00000000000 */
[----:B------:R-:W-:-:S00]  /*0590*/  NOP ;  /* 0x0000000000007918 */ /* 0x000fc00000000000 */
[----:B------:R-:W-:-:S00]  /*05a0*/  NOP ;  /* 0x0000000000007918 */ /* 0x000fc00000000000 */
[----:B------:R-:W-:-:S00]  /*05b0*/  NOP ;  /* 0x0000000000007918 */ /* 0x000fc00000000000 */
[----:B------:R-:W-:-:S00]  /*05c0*/  NOP ;  /* 0x0000000000007918 */ /* 0x000fc00000000000 */
[----:B------:R-:W-:-:S00]  /*05d0*/  NOP ;  /* 0x0000000000007918 */ /* 0x000fc00000000000 */
[----:B------:R-:W-:-:S00]  /*05e0*/  NOP ;  /* 0x0000000000007918 */ /* 0x000fc00000000000 */
[----:B------:R-:W-:-:S00]  /*05f0*/  NOP ;  /* 0x0000000000007918 */ /* 0x000fc00000000000 */
.L_x_1:


//--------------------- .nv.global.init           --------------------------
	.section	.nv.global.init,"aw",@progbits
.nv.global.init:
	.type		_$_str,@object
	.size		_$_str,(_$_str_$_2 - _$_str)
_$_str:
        /*0000*/ 	.byte	0x5f, 0x5f, 0x43, 0x55, 0x44, 0x41, 0x5f, 0x46, 0x54, 0x5a, 0x00
	.type		_$_str_$_2,@object
	.size		_$_str_$_2,(.L_1 - _$_str_$_2)
_$_str_$_2:
        /*000b*/ 	.byte	0x5f, 0x5f, 0x43, 0x55, 0x44, 0x41, 0x5f, 0x50, 0x52, 0x45, 0x43, 0x5f, 0x53, 0x51, 0x52, 0x54
        /*001b*/ 	.byte	0x00
.L_1:


//--------------------- .nv.shared.triton_poi_fused_clone_2 --------------------------
	.section	.nv.shared.triton_poi_fused_clone_2,"aw",@nobits
	.sectionflags	@""
	.align	16
	.zero		1024


//--------------------- .nv.constant0.triton_poi_fused_clone_2 --------------------------
	.section	.nv.constant0.triton_poi_fused_clone_2,"a",@progbits
	.sectionflags	@""
	.align	4
.nv.constant0.triton_poi_fused_clone_2:
	.zero		584
